//
// Generated by NVIDIA NVVM Compiler
//
// Compiler Build ID: CL-36424714
// Cuda compilation tools, release 13.0, V13.0.88
// Based on NVVM 20.0.0
//

.version 9.0
.target sm_100
.address_size 64

	// .globl	_Z18vector_dot_productPfS_S_i

.visible .entry _Z18vector_dot_productPfS_S_i(
	.param .u64 .ptr .align 1 _Z18vector_dot_productPfS_S_i_param_0,
	.param .u64 .ptr .align 1 _Z18vector_dot_productPfS_S_i_param_1,
	.param .u64 .ptr .align 1 _Z18vector_dot_productPfS_S_i_param_2,
	.param .u32 _Z18vector_dot_productPfS_S_i_param_3
)
{
	.reg .b32 	%r<5>;
	.reg .b32 	%f<10>;
	.reg .b64 	%rd<13>;

	ld.param.u64 	%rd1, [_Z18vector_dot_productPfS_S_i_param_0];
	ld.param.u64 	%rd2, [_Z18vector_dot_productPfS_S_i_param_1];
	ld.param.u64 	%rd3, [_Z18vector_dot_productPfS_S_i_param_2];
	mov.u32 	%r1, %ctaid.x;
	mul.lo.s32 	%r2, %r1, 3;
	mov.u32 	%r3, %tid.x;
	cvta.to.global.u64 	%rd4, %rd1;
	cvta.to.global.u64 	%rd5, %rd2;
	mul.wide.u32 	%rd6, %r2, 4;
	add.s64 	%rd7, %rd4, %rd6;
	ld.global.f32 	%f1, [%rd7];
	mul.wide.u32 	%rd8, %r3, 4;
	add.s64 	%rd9, %rd5, %rd8;
	ld.global.f32 	%f2, [%rd9];
	ld.global.f32 	%f3, [%rd7+4];
	ld.global.f32 	%f4, [%rd9+12];
	mul.f32 	%f5, %f3, %f4;
	ld.global.f32 	%f6, [%rd7+8];
	ld.global.f32 	%f7, [%rd9+24];
	cvta.to.global.u64 	%rd10, %rd3;
	fma.rn.f32 	%f8, %f1, %f2, %f5;
	fma.rn.f32 	%f9, %f6, %f7, %f8;
	bar.sync 	0;
	add.s32 	%r4, %r2, %r3;
	mul.wide.u32 	%rd11, %r4, 4;
	add.s64 	%rd12, %rd10, %rd11;
	st.global.f32 	[%rd12], %f9;
	ret;

}


// ===== COMPILED SASS (sm_100) =====

	.target	sm_100

	.elftype	@"ET_EXEC"


//--------------------- .note.nv.tkinfo           --------------------------
	.section	.note.nv.tkinfo,"",@"SHT_NOTE"
	.sectionflags	@"SHF_NOTE_NV_TKINFO"
	.tkinfo
        /*0018*/ 	.word	0x00000002
        /*0030*/ 	.string	""
        /*0030*/ 	.string	"ptxas"
        /*0030*/ 	.string	"Cuda compilation tools, release 13.0, V13.0.88"
        /*0030*/ 	.string	"Build cuda_13.0.r13.0/compiler.36424714_0"
        /*0030*/ 	.string	"-arch sm_100 -m 64 "



//--------------------- .note.nv.cuinfo           --------------------------
	.section	.note.nv.cuinfo,"",@"SHT_NOTE"
	.sectionflags	@"SHF_NOTE_NV_CUINFO"
        /*0018*/ 	.short	0x0002
        /*001a*/ 	.short	0x0064
        /*001c*/ 	.short	0x0082
	.zero		2


//--------------------- .nv.info                  --------------------------
	.section	.nv.info,"",@"SHT_CUDA_INFO"
	.align	4


	//----- nvinfo : EIATTR_REGCOUNT
	.align		4
        /*0000*/ 	.byte	0x04, 0x2f
        /*0002*/ 	.short	(.L_1 - .L_0)
	.align		4
.L_0:
        /*0004*/ 	.word	index@(_Z18vector_dot_productPfS_S_i)
        /*0008*/ 	.word	0x00000012


	//----- nvinfo : EIATTR_FRAME_SIZE
	.align		4
.L_1:
        /*000c*/ 	.byte	0x04, 0x11
        /*000e*/ 	.short	(.L_3 - .L_2)
	.align		4
.L_2:
        /*0010*/ 	.word	index@(_Z18vector_dot_productPfS_S_i)
        /*0014*/ 	.word	0x00000000


	//----- nvinfo : EIATTR_MIN_STACK_SIZE
	.align		4
.L_3:
        /*0018*/ 	.byte	0x04, 0x12
        /*001a*/ 	.short	(.L_5 - .L_4)
	.align		4
.L_4:
        /*001c*/ 	.word	index@(_Z18vector_dot_productPfS_S_i)
        /*0020*/ 	.word	0x00000000
.L_5:


//--------------------- .nv.compat                --------------------------
	.section	.nv.compat,"",@"SHT_CUDA_COMPAT_INFO"
	.align	4
        /*0000*/ 	.byte	0x02, 0x09, 0x00, 0x00, 0x02, 0x02, 0x01, 0x00, 0x02, 0x05, 0x05, 0x00, 0x03, 0x07, 0x01, 0x01
        /*0010*/ 	.byte	0x02, 0x03, 0x00, 0x00, 0x02, 0x06, 0x01, 0x00, 0x04, 0x0b, 0x08, 0x00, 0x09, 0x00, 0x00, 0x00
        /*0020*/ 	.byte	0x00, 0x00, 0x00, 0x00


//--------------------- .nv.info._Z18vector_dot_productPfS_S_i --------------------------
	.section	.nv.info._Z18vector_dot_productPfS_S_i,"",@"SHT_CUDA_INFO"
	.sectionflags	@""
	.align	4


	//----- nvinfo : EIATTR_CUDA_API_VERSION
	.align		4
        /*0000*/ 	.byte	0x04, 0x37
        /*0002*/ 	.short	(.L_7 - .L_6)
.L_6:
        /*0004*/ 	.word	0x00000082


	//----- nvinfo : EIATTR_KPARAM_INFO
	.align		4
.L_7:
        /*0008*/ 	.byte	0x04, 0x17
        /*000a*/ 	.short	(.L_9 - .L_8)
.L_8:
        /*000c*/ 	.word	0x00000000
        /*0010*/ 	.short	0x0003
        /*0012*/ 	.short	0x0018
        /*0014*/ 	.byte	0x00, 0xf0, 0x11, 0x00


	//----- nvinfo : EIATTR_KPARAM_INFO
	.align		4
.L_9:
        /*0018*/ 	.byte	0x04, 0x17
        /*001a*/ 	.short	(.L_11 - .L_10)
.L_10:
        /*001c*/ 	.word	0x00000000
        /*0020*/ 	.short	0x0002
        /*0022*/ 	.short	0x0010
        /*0024*/ 	.byte	0x00, 0xf5, 0x21, 0x00


	//----- nvinfo : EIATTR_KPARAM_INFO
	.align		4
.L_11:
        /*0028*/ 	.byte	0x04, 0x17
        /*002a*/ 	.short	(.L_13 - .L_12)
.L_12:
        /*002c*/ 	.word	0x00000000
        /*0030*/ 	.short	0x0001
        /*0032*/ 	.short	0x0008
        /*0034*/ 	.byte	0x00, 0xf5, 0x21, 0x00


	//----- nvinfo : EIATTR_KPARAM_INFO
	.align		4
.L_13:
        /*0038*/ 	.byte	0x04, 0x17
        /*003a*/ 	.short	(.L_15 - .L_14)
.L_14:
        /*003c*/ 	.word	0x00000000
        /*0040*/ 	.short	0x0000
        /*0042*/ 	.short	0x0000
        /*0044*/ 	.byte	0x00, 0xf5, 0x21, 0x00


	//----- nvinfo : EIATTR_SPARSE_MMA_MASK
	.align		4
.L_15:
        /*0048*/ 	.byte	0x03, 0x50
        /*004a*/ 	.short	0x0000


	//----- nvinfo : EIATTR_MAXREG_COUNT
	.align		4
        /*004c*/ 	.byte	0x03, 0x1b
        /*004e*/ 	.short	0x00ff


	//----- nvinfo : EIATTR_NUM_BARRIERS
	.align		4
        /*0050*/ 	.byte	0x02, 0x4c
        /*0052*/ 	.byte	0x01
	.zero		1


	//----- nvinfo : EIATTR_MERCURY_ISA_VERSION
	.align		4
        /*0054*/ 	.byte	0x03, 0x5f
        /*0056*/ 	.short	0x0101


	//----- nvinfo : EIATTR_VRC_CTA_INIT_COUNT
	.align		4
        /*0058*/ 	.byte	0x02, 0x4a
	.zero		1
	.zero		1


	//----- nvinfo : EIATTR_EXIT_INSTR_OFFSETS
	.align		4
        /*005c*/ 	.byte	0x04, 0x1c
        /*005e*/ 	.short	(.L_17 - .L_16)


	//   ....[0]....
.L_16:
        /*0060*/ 	.word	0x00000170


	//----- nvinfo : EIATTR_CBANK_PARAM_SIZE
	.align		4
.L_17:
        /*0064*/ 	.byte	0x03, 0x19
        /*0066*/ 	.short	0x001c


	//----- nvinfo : EIATTR_PARAM_CBANK
	.align		4
        /*0068*/ 	.byte	0x04, 0x0a
        /*006a*/ 	.short	(.L_19 - .L_18)
	.align		4
.L_18:
        /*006c*/ 	.word	index@(.nv.constant0._Z18vector_dot_productPfS_S_i)
        /*0070*/ 	.short	0x0380
        /*0072*/ 	.short	0x001c


	//----- nvinfo : EIATTR_SW_WAR
	.align		4
.L_19:
        /*0074*/ 	.byte	0x04, 0x36
        /*0076*/ 	.short	(.L_21 - .L_20)
.L_20:
        /*0078*/ 	.word	0x00000008
.L_21:


//--------------------- .nv.callgraph             --------------------------
	.section	.nv.callgraph,"",@"SHT_CUDA_CALLGRAPH"
	.align	4
	.sectionentsize	8
	.align		4
        /*0000*/ 	.word	0x00000000
	.align		4
        /*0004*/ 	.word	0xffffffff
	.align		4
        /*0008*/ 	.word	0x00000000
	.align		4
        /*000c*/ 	.word	0xfffffffe
	.align		4
        /*0010*/ 	.word	0x00000000
	.align		4
        /*0014*/ 	.word	0xfffffffd
	.align		4
        /*0018*/ 	.word	0x00000000
	.align		4
        /*001c*/ 	.word	0xfffffffc


//--------------------- .text._Z18vector_dot_productPfS_S_i --------------------------
	.section	.text._Z18vector_dot_productPfS_S_i,"ax",@progbits
	.align	128
        .global         _Z18vector_dot_productPfS_S_i
        .type           _Z18vector_dot_productPfS_S_i,@function
        .size           _Z18vector_dot_productPfS_S_i,(.L_x_1 - _Z18vector_dot_productPfS_S_i)
        .other          _Z18vector_dot_productPfS_S_i,@"STO_CUDA_ENTRY STV_DEFAULT"
_Z18vector_dot_productPfS_S_i:
.text._Z18vector_dot_productPfS_S_i:
[----:B------:R-:W-:Y:S01]  /*0000*/  LDC R1, c[0x0][0x37c] ;  /* 0x0000df00ff017b82 */ /* 0x000fe20000000800 */
[----:B------:R-:W0:Y:S07]  /*0010*/  S2R R9, SR_CTAID.X ;  /* 0x0000000000097919 */ /* 0x000e2e0000002500 */
[----:B------:R-:W1:Y:S01]  /*0020*/  LDC.64 R4, c[0x0][0x388] ;  /* 0x0000e200ff047b82 */ /* 0x000e620000000a00 */
[----:B------:R-:W2:Y:S01]  /*0030*/  LDCU.64 UR4, c[0x0][0x358] ;  /* 0x00006b00ff0477ac */ /* 0x000ea20008000a00 */
[----:B------:R-:W1:Y:S06]  /*0040*/  S2R R12, SR_TID.X ;  /* 0x00000000000c7919 */ /* 0x000e6c0000002100 */
[----:B------:R-:W3:Y:S08]  /*0050*/  LDC.64 R2, c[0x0][0x380] ;  /* 0x0000e000ff027b82 */ /* 0x000ef00000000a00 */
[----:B------:R-:W4:Y:S01]  /*0060*/  LDC.64 R6, c[0x0][0x390] ;  /* 0x0000e400ff067b82 */ /* 0x000f220000000a00 */
[----:B0-----:R-:W-:Y:S01]  /*0070*/  LEA R9, R9, R9, 0x1 ;  /* 0x0000000909097211 */ /* 0x001fe200078e08ff */
[----:B-1----:R-:W-:-:S04]  /*0080*/  IMAD.WIDE.U32 R4, R12, 0x4, R4 ;  /* 0x000000040c047825 */ /* 0x002fc800078e0004 */
[C---:B---3--:R-:W-:Y:S01]  /*0090*/  IMAD.WIDE.U32 R2, R9.reuse, 0x4, R2 ;  /* 0x0000000409027825 */ /* 0x048fe200078e0002 */
[----:B--2---:R-:W2:Y:S04]  /*00a0*/  LDG.E R13, desc[UR4][R4.64+0xc] ;  /* 0x00000c04040d7981 */ /* 0x004ea8000c1e1900 */
[----:B------:R-:W2:Y:S04]  /*00b0*/  LDG.E R8, desc[UR4][R2.64+0x4] ;  /* 0x0000040402087981 */ /* 0x000ea8000c1e1900 */
[----:B------:R-:W3:Y:S04]  /*00c0*/  LDG.E R11, desc[UR4][R4.64] ;  /* 0x00000004040b7981 */ /* 0x000ee8000c1e1900 */
[----:B------:R-:W3:Y:S04]  /*00d0*/  LDG.E R0, desc[UR4][R2.64] ;  /* 0x0000000402007981 */ /* 0x000ee8000c1e1900 */
[----:B------:R-:W5:Y:S04]  /*00e0*/  LDG.E R10, desc[UR4][R2.64+0x8] ;  /* 0x00000804020a7981 */ /* 0x000f68000c1e1900 */
[----:B------:R-:W5:Y:S01]  /*00f0*/  LDG.E R15, desc[UR4][R4.64+0x18] ;  /* 0x00001804040f7981 */ /* 0x000f62000c1e1900 */
[----:B------:R-:W-:-:S05]  /*0100*/  IADD3 R9, PT, PT, R9, R12, RZ ;  /* 0x0000000c09097210 */ /* 0x000fca0007ffe0ff */
[----:B----4-:R-:W-:Y:S01]  /*0110*/  IMAD.WIDE.U32 R6, R9, 0x4, R6 ;  /* 0x0000000409067825 */ /* 0x010fe200078e0006 */
[----:B------:R-:W-:Y:S03]  /*0120*/  BAR.SYNC.DEFER_BLOCKING 0x0 ;  /* 0x0000000000007b1d */ /* 0x000fe60000010000 */
[----:B--2---:R-:W-:-:S04]  /*0130*/  FMUL R13, R8, R13 ;  /* 0x0000000d080d7220 */ /* 0x004fc80000400000 */
[----:B---3--:R-:W-:-:S04]  /*0140*/  FFMA R11, R0, R11, R13 ;  /* 0x0000000b000b7223 */ /* 0x008fc8000000000d */
[----:B-----5:R-:W-:-:S05]  /*0150*/  FFMA R11, R10, R15, R11 ;  /* 0x0000000f0a0b7223 */ /* 0x020fca000000000b */
[----:B------:R-:W-:Y:S01]  /*0160*/  STG.E desc[UR4][R6.64], R11 ;  /* 0x0000000b06007986 */ /* 0x000fe2000c101904 */
[----:B------:R-:W-:Y:S05]  /*0170*/  EXIT ;  /* 0x000000000000794d */ /* 0x000fea0003800000 */
.L_x_0:
[----:B------:R-:W-:-:S00]  /*0180*/  BRA `(.L_x_0) ;  /* 0xfffffffc00fc7947 */ /* 0x000fc0000383ffff */
[----:B------:R-:W-:-:S00]  /*0190*/  NOP ;  /* 0x0000000000007918 */ /* 0x000fc00000000000 */
        /* <DEDUP_REMOVED lines=14> */
.L_x_1:


//--------------------- .nv.shared.reserved.0     --------------------------
	.section	.nv.shared.reserved.0,"aw",@nobits
	.weak		__nv_reservedSMEM_offset_0_alias
	.size		__nv_reservedSMEM_offset_0_alias, 0, 64
	.other		__nv_reservedSMEM_offset_0_alias,@"STO_CUDA_RESERVED_SHARED STV_DEFAULT"
__nv_reservedSMEM_offset_0_alias:
	.zero		0
	.zero		64


//--------------------- .nv.constant0._Z18vector_dot_productPfS_S_i --------------------------
	.section	.nv.constant0._Z18vector_dot_productPfS_S_i,"a",@progbits
	.sectionflags	@""
	.align	4
.nv.constant0._Z18vector_dot_productPfS_S_i:
	.zero		924


//--------------------- SYMBOLS --------------------------

	.type		.nv.reservedSmem.offset0,@object
	.size		.nv.reservedSmem.offset0,0x4
